//
// Generated by NVIDIA NVVM Compiler
//
// Compiler Build ID: CL-36424714
// Cuda compilation tools, release 13.0, V13.0.88
// Based on NVVM 20.0.0
//

.version 9.0
.target sm_100
.address_size 64

	// .globl	_Z15MatrixMulKerneliiiPfS_S_
// _ZZ15MatrixMulKerneliiiPfS_S_E4ds_A has been demoted
// _ZZ15MatrixMulKerneliiiPfS_S_E4ds_B has been demoted

.visible .entry _Z15MatrixMulKerneliiiPfS_S_(
	.param .u32 _Z15MatrixMulKerneliiiPfS_S__param_0,
	.param .u32 _Z15MatrixMulKerneliiiPfS_S__param_1,
	.param .u32 _Z15MatrixMulKerneliiiPfS_S__param_2,
	.param .u64 .ptr .align 1 _Z15MatrixMulKerneliiiPfS_S__param_3,
	.param .u64 .ptr .align 1 _Z15MatrixMulKerneliiiPfS_S__param_4,
	.param .u64 .ptr .align 1 _Z15MatrixMulKerneliiiPfS_S__param_5
)
{
	.reg .pred 	%p<8>;
	.reg .b32 	%r<98>;
	.reg .b32 	%f<368>;
	.reg .b64 	%rd<40>;
	// demoted variable
	.shared .align 4 .b8 _ZZ15MatrixMulKerneliiiPfS_S_E4ds_A[1024];
	// demoted variable
	.shared .align 4 .b8 _ZZ15MatrixMulKerneliiiPfS_S_E4ds_B[1024];
	ld.param.u32 	%r30, [_Z15MatrixMulKerneliiiPfS_S__param_1];
	mov.u32 	%r32, %ctaid.x;
	mov.u32 	%r33, %ctaid.y;
	mov.u32 	%r1, %tid.x;
	mov.u32 	%r2, %tid.y;
	mov.u32 	%r34, %ntid.y;
	mad.lo.s32 	%r3, %r33, %r34, %r2;
	mov.u32 	%r35, %ntid.x;
	mad.lo.s32 	%r4, %r32, %r35, %r1;
	shr.s32 	%r36, %r30, 31;
	shr.u32 	%r37, %r36, 28;
	add.s32 	%r38, %r30, %r37;
	shr.s32 	%r5, %r38, 4;
	setp.lt.s32 	%p1, %r30, 16;
	mov.f32 	%f367, 0f00000000;
	@%p1 bra 	$L__BB0_9;
	mad.lo.s32 	%r6, %r30, %r3, %r1;
	shl.b32 	%r40, %r2, 6;
	mov.u32 	%r41, _ZZ15MatrixMulKerneliiiPfS_S_E4ds_A;
	add.s32 	%r7, %r41, %r40;
	add.s32 	%r42, %r5, -1;
	setp.lt.u32 	%p2, %r42, 3;
	mov.f32 	%f367, 0f00000000;
	mov.b32 	%r97, 0;
	@%p2 bra 	$L__BB0_4;
	ld.param.u32 	%r85, [_Z15MatrixMulKerneliiiPfS_S__param_2];
	and.b32  	%r97, %r5, 134217724;
	neg.s32 	%r95, %r97;
	add.s32 	%r44, %r2, 48;
	mad.lo.s32 	%r93, %r85, %r44, %r4;
	add.s32 	%r45, %r2, 32;
	mad.lo.s32 	%r92, %r85, %r45, %r4;
	add.s32 	%r46, %r2, 16;
	mad.lo.s32 	%r91, %r85, %r46, %r4;
	mad.lo.s32 	%r90, %r2, %r85, %r4;
	mov.f32 	%f367, 0f00000000;
	mov.u32 	%r94, %r6;
$L__BB0_3:
	.pragma "nounroll";
	ld.param.u64 	%rd36, [_Z15MatrixMulKerneliiiPfS_S__param_4];
	ld.param.u64 	%rd33, [_Z15MatrixMulKerneliiiPfS_S__param_3];
	ld.param.u32 	%r86, [_Z15MatrixMulKerneliiiPfS_S__param_2];
	cvta.to.global.u64 	%rd4, %rd33;
	mul.wide.s32 	%rd5, %r94, 4;
	add.s64 	%rd6, %rd4, %rd5;
	ld.global.f32 	%f14, [%rd6];
	shl.b32 	%r48, %r1, 2;
	add.s32 	%r49, %r7, %r48;
	st.shared.f32 	[%r49], %f14;
	cvta.to.global.u64 	%rd7, %rd36;
	mul.wide.s32 	%rd8, %r90, 4;
	add.s64 	%rd9, %rd7, %rd8;
	ld.global.f32 	%f15, [%rd9];
	mov.u32 	%r51, _ZZ15MatrixMulKerneliiiPfS_S_E4ds_B;
	add.s32 	%r52, %r51, %r48;
	add.s32 	%r53, %r52, %r40;
	st.shared.f32 	[%r53], %f15;
	bar.sync 	0;
	ld.shared.f32 	%f16, [%r7];
	ld.shared.f32 	%f17, [%r52];
	fma.rn.f32 	%f18, %f16, %f17, %f367;
	ld.shared.f32 	%f19, [%r7+4];
	ld.shared.f32 	%f20, [%r52+64];
	fma.rn.f32 	%f21, %f19, %f20, %f18;
	ld.shared.f32 	%f22, [%r7+8];
	ld.shared.f32 	%f23, [%r52+128];
	fma.rn.f32 	%f24, %f22, %f23, %f21;
	ld.shared.f32 	%f25, [%r7+12];
	ld.shared.f32 	%f26, [%r52+192];
	fma.rn.f32 	%f27, %f25, %f26, %f24;
	ld.shared.f32 	%f28, [%r7+16];
	ld.shared.f32 	%f29, [%r52+256];
	fma.rn.f32 	%f30, %f28, %f29, %f27;
	ld.shared.f32 	%f31, [%r7+20];
	ld.shared.f32 	%f32, [%r52+320];
	fma.rn.f32 	%f33, %f31, %f32, %f30;
	ld.shared.f32 	%f34, [%r7+24];
	ld.shared.f32 	%f35, [%r52+384];
	fma.rn.f32 	%f36, %f34, %f35, %f33;
	ld.shared.f32 	%f37, [%r7+28];
	ld.shared.f32 	%f38, [%r52+448];
	fma.rn.f32 	%f39, %f37, %f38, %f36;
	ld.shared.f32 	%f40, [%r7+32];
	ld.shared.f32 	%f41, [%r52+512];
	fma.rn.f32 	%f42, %f40, %f41, %f39;
	ld.shared.f32 	%f43, [%r7+36];
	ld.shared.f32 	%f44, [%r52+576];
	fma.rn.f32 	%f45, %f43, %f44, %f42;
	ld.shared.f32 	%f46, [%r7+40];
	ld.shared.f32 	%f47, [%r52+640];
	fma.rn.f32 	%f48, %f46, %f47, %f45;
	ld.shared.f32 	%f49, [%r7+44];
	ld.shared.f32 	%f50, [%r52+704];
	fma.rn.f32 	%f51, %f49, %f50, %f48;
	ld.shared.f32 	%f52, [%r7+48];
	ld.shared.f32 	%f53, [%r52+768];
	fma.rn.f32 	%f54, %f52, %f53, %f51;
	ld.shared.f32 	%f55, [%r7+52];
	ld.shared.f32 	%f56, [%r52+832];
	fma.rn.f32 	%f57, %f55, %f56, %f54;
	ld.shared.f32 	%f58, [%r7+56];
	ld.shared.f32 	%f59, [%r52+896];
	fma.rn.f32 	%f60, %f58, %f59, %f57;
	ld.shared.f32 	%f61, [%r7+60];
	ld.shared.f32 	%f62, [%r52+960];
	fma.rn.f32 	%f63, %f61, %f62, %f60;
	bar.sync 	0;
	ld.global.f32 	%f64, [%rd6+64];
	st.shared.f32 	[%r49], %f64;
	mul.wide.s32 	%rd10, %r91, 4;
	add.s64 	%rd11, %rd7, %rd10;
	ld.global.f32 	%f65, [%rd11];
	st.shared.f32 	[%r53], %f65;
	bar.sync 	0;
	ld.shared.f32 	%f66, [%r7];
	ld.shared.f32 	%f67, [%r52];
	fma.rn.f32 	%f68, %f66, %f67, %f63;
	ld.shared.f32 	%f69, [%r7+4];
	ld.shared.f32 	%f70, [%r52+64];
	fma.rn.f32 	%f71, %f69, %f70, %f68;
	ld.shared.f32 	%f72, [%r7+8];
	ld.shared.f32 	%f73, [%r52+128];
	fma.rn.f32 	%f74, %f72, %f73, %f71;
	ld.shared.f32 	%f75, [%r7+12];
	ld.shared.f32 	%f76, [%r52+192];
	fma.rn.f32 	%f77, %f75, %f76, %f74;
	ld.shared.f32 	%f78, [%r7+16];
	ld.shared.f32 	%f79, [%r52+256];
	fma.rn.f32 	%f80, %f78, %f79, %f77;
	ld.shared.f32 	%f81, [%r7+20];
	ld.shared.f32 	%f82, [%r52+320];
	fma.rn.f32 	%f83, %f81, %f82, %f80;
	ld.shared.f32 	%f84, [%r7+24];
	ld.shared.f32 	%f85, [%r52+384];
	fma.rn.f32 	%f86, %f84, %f85, %f83;
	ld.shared.f32 	%f87, [%r7+28];
	ld.shared.f32 	%f88, [%r52+448];
	fma.rn.f32 	%f89, %f87, %f88, %f86;
	ld.shared.f32 	%f90, [%r7+32];
	ld.shared.f32 	%f91, [%r52+512];
	fma.rn.f32 	%f92, %f90, %f91, %f89;
	ld.shared.f32 	%f93, [%r7+36];
	ld.shared.f32 	%f94, [%r52+576];
	fma.rn.f32 	%f95, %f93, %f94, %f92;
	ld.shared.f32 	%f96, [%r7+40];
	ld.shared.f32 	%f97, [%r52+640];
	fma.rn.f32 	%f98, %f96, %f97, %f95;
	ld.shared.f32 	%f99, [%r7+44];
	ld.shared.f32 	%f100, [%r52+704];
	fma.rn.f32 	%f101, %f99, %f100, %f98;
	ld.shared.f32 	%f102, [%r7+48];
	ld.shared.f32 	%f103, [%r52+768];
	fma.rn.f32 	%f104, %f102, %f103, %f101;
	ld.shared.f32 	%f105, [%r7+52];
	ld.shared.f32 	%f106, [%r52+832];
	fma.rn.f32 	%f107, %f105, %f106, %f104;
	ld.shared.f32 	%f108, [%r7+56];
	ld.shared.f32 	%f109, [%r52+896];
	fma.rn.f32 	%f110, %f108, %f109, %f107;
	ld.shared.f32 	%f111, [%r7+60];
	ld.shared.f32 	%f112, [%r52+960];
	fma.rn.f32 	%f113, %f111, %f112, %f110;
	bar.sync 	0;
	ld.global.f32 	%f114, [%rd6+128];
	st.shared.f32 	[%r49], %f114;
	mul.wide.s32 	%rd12, %r92, 4;
	add.s64 	%rd13, %rd7, %rd12;
	ld.global.f32 	%f115, [%rd13];
	st.shared.f32 	[%r53], %f115;
	bar.sync 	0;
	ld.shared.f32 	%f116, [%r7];
	ld.shared.f32 	%f117, [%r52];
	fma.rn.f32 	%f118, %f116, %f117, %f113;
	ld.shared.f32 	%f119, [%r7+4];
	ld.shared.f32 	%f120, [%r52+64];
	fma.rn.f32 	%f121, %f119, %f120, %f118;
	ld.shared.f32 	%f122, [%r7+8];
	ld.shared.f32 	%f123, [%r52+128];
	fma.rn.f32 	%f124, %f122, %f123, %f121;
	ld.shared.f32 	%f125, [%r7+12];
	ld.shared.f32 	%f126, [%r52+192];
	fma.rn.f32 	%f127, %f125, %f126, %f124;
	ld.shared.f32 	%f128, [%r7+16];
	ld.shared.f32 	%f129, [%r52+256];
	fma.rn.f32 	%f130, %f128, %f129, %f127;
	ld.shared.f32 	%f131, [%r7+20];
	ld.shared.f32 	%f132, [%r52+320];
	fma.rn.f32 	%f133, %f131, %f132, %f130;
	ld.shared.f32 	%f134, [%r7+24];
	ld.shared.f32 	%f135, [%r52+384];
	fma.rn.f32 	%f136, %f134, %f135, %f133;
	ld.shared.f32 	%f137, [%r7+28];
	ld.shared.f32 	%f138, [%r52+448];
	fma.rn.f32 	%f139, %f137, %f138, %f136;
	ld.shared.f32 	%f140, [%r7+32];
	ld.shared.f32 	%f141, [%r52+512];
	fma.rn.f32 	%f142, %f140, %f141, %f139;
	ld.shared.f32 	%f143, [%r7+36];
	ld.shared.f32 	%f144, [%r52+576];
	fma.rn.f32 	%f145, %f143, %f144, %f142;
	ld.shared.f32 	%f146, [%r7+40];
	ld.shared.f32 	%f147, [%r52+640];
	fma.rn.f32 	%f148, %f146, %f147, %f145;
	ld.shared.f32 	%f149, [%r7+44];
	ld.shared.f32 	%f150, [%r52+704];
	fma.rn.f32 	%f151, %f149, %f150, %f148;
	ld.shared.f32 	%f152, [%r7+48];
	ld.shared.f32 	%f153, [%r52+768];
	fma.rn.f32 	%f154, %f152, %f153, %f151;
	ld.shared.f32 	%f155, [%r7+52];
	ld.shared.f32 	%f156, [%r52+832];
	fma.rn.f32 	%f157, %f155, %f156, %f154;
	ld.shared.f32 	%f158, [%r7+56];
	ld.shared.f32 	%f159, [%r52+896];
	fma.rn.f32 	%f160, %f158, %f159, %f157;
	ld.shared.f32 	%f161, [%r7+60];
	ld.shared.f32 	%f162, [%r52+960];
	fma.rn.f32 	%f163, %f161, %f162, %f160;
	bar.sync 	0;
	ld.global.f32 	%f164, [%rd6+192];
	st.shared.f32 	[%r49], %f164;
	mul.wide.s32 	%rd14, %r93, 4;
	add.s64 	%rd15, %rd7, %rd14;
	ld.global.f32 	%f165, [%rd15];
	st.shared.f32 	[%r53], %f165;
	bar.sync 	0;
	ld.shared.f32 	%f166, [%r7];
	ld.shared.f32 	%f167, [%r52];
	fma.rn.f32 	%f168, %f166, %f167, %f163;
	ld.shared.f32 	%f169, [%r7+4];
	ld.shared.f32 	%f170, [%r52+64];
	fma.rn.f32 	%f171, %f169, %f170, %f168;
	ld.shared.f32 	%f172, [%r7+8];
	ld.shared.f32 	%f173, [%r52+128];
	fma.rn.f32 	%f174, %f172, %f173, %f171;
	ld.shared.f32 	%f175, [%r7+12];
	ld.shared.f32 	%f176, [%r52+192];
	fma.rn.f32 	%f177, %f175, %f176, %f174;
	ld.shared.f32 	%f178, [%r7+16];
	ld.shared.f32 	%f179, [%r52+256];
	fma.rn.f32 	%f180, %f178, %f179, %f177;
	ld.shared.f32 	%f181, [%r7+20];
	ld.shared.f32 	%f182, [%r52+320];
	fma.rn.f32 	%f183, %f181, %f182, %f180;
	ld.shared.f32 	%f184, [%r7+24];
	ld.shared.f32 	%f185, [%r52+384];
	fma.rn.f32 	%f186, %f184, %f185, %f183;
	ld.shared.f32 	%f187, [%r7+28];
	ld.shared.f32 	%f188, [%r52+448];
	fma.rn.f32 	%f189, %f187, %f188, %f186;
	ld.shared.f32 	%f190, [%r7+32];
	ld.shared.f32 	%f191, [%r52+512];
	fma.rn.f32 	%f192, %f190, %f191, %f189;
	ld.shared.f32 	%f193, [%r7+36];
	ld.shared.f32 	%f194, [%r52+576];
	fma.rn.f32 	%f195, %f193, %f194, %f192;
	ld.shared.f32 	%f196, [%r7+40];
	ld.shared.f32 	%f197, [%r52+640];
	fma.rn.f32 	%f198, %f196, %f197, %f195;
	ld.shared.f32 	%f199, [%r7+44];
	ld.shared.f32 	%f200, [%r52+704];
	fma.rn.f32 	%f201, %f199, %f200, %f198;
	ld.shared.f32 	%f202, [%r7+48];
	ld.shared.f32 	%f203, [%r52+768];
	fma.rn.f32 	%f204, %f202, %f203, %f201;
	ld.shared.f32 	%f205, [%r7+52];
	ld.shared.f32 	%f206, [%r52+832];
	fma.rn.f32 	%f207, %f205, %f206, %f204;
	ld.shared.f32 	%f208, [%r7+56];
	ld.shared.f32 	%f209, [%r52+896];
	fma.rn.f32 	%f210, %f208, %f209, %f207;
	ld.shared.f32 	%f211, [%r7+60];
	ld.shared.f32 	%f212, [%r52+960];
	fma.rn.f32 	%f367, %f211, %f212, %f210;
	bar.sync 	0;
	add.s32 	%r95, %r95, 4;
	add.s32 	%r94, %r94, 64;
	shl.b32 	%r54, %r86, 6;
	add.s32 	%r93, %r93, %r54;
	add.s32 	%r92, %r92, %r54;
	add.s32 	%r91, %r91, %r54;
	add.s32 	%r90, %r90, %r54;
	setp.ne.s32 	%p3, %r95, 0;
	@%p3 bra 	$L__BB0_3;
$L__BB0_4:
	and.b32  	%r27, %r5, 3;
	setp.eq.s32 	%p4, %r27, 0;
	@%p4 bra 	$L__BB0_9;
	setp.eq.s32 	%p5, %r27, 1;
	@%p5 bra 	$L__BB0_7;
	ld.param.u64 	%rd37, [_Z15MatrixMulKerneliiiPfS_S__param_4];
	ld.param.u64 	%rd34, [_Z15MatrixMulKerneliiiPfS_S__param_3];
	ld.param.u32 	%r87, [_Z15MatrixMulKerneliiiPfS_S__param_2];
	shl.b32 	%r55, %r97, 4;
	add.s32 	%r56, %r6, %r55;
	cvta.to.global.u64 	%rd16, %rd34;
	mul.wide.s32 	%rd17, %r56, 4;
	add.s64 	%rd18, %rd16, %rd17;
	ld.global.f32 	%f214, [%rd18];
	shl.b32 	%r58, %r1, 2;
	add.s32 	%r59, %r7, %r58;
	st.shared.f32 	[%r59], %f214;
	add.s32 	%r60, %r55, %r2;
	mad.lo.s32 	%r61, %r60, %r87, %r4;
	cvta.to.global.u64 	%rd19, %rd37;
	mul.wide.s32 	%rd20, %r61, 4;
	add.s64 	%rd21, %rd19, %rd20;
	ld.global.f32 	%f215, [%rd21];
	mov.u32 	%r63, _ZZ15MatrixMulKerneliiiPfS_S_E4ds_B;
	add.s32 	%r64, %r63, %r58;
	add.s32 	%r65, %r64, %r40;
	st.shared.f32 	[%r65], %f215;
	bar.sync 	0;
	ld.shared.f32 	%f216, [%r7];
	ld.shared.f32 	%f217, [%r64];
	fma.rn.f32 	%f218, %f216, %f217, %f367;
	ld.shared.f32 	%f219, [%r7+4];
	ld.shared.f32 	%f220, [%r64+64];
	fma.rn.f32 	%f221, %f219, %f220, %f218;
	ld.shared.f32 	%f222, [%r7+8];
	ld.shared.f32 	%f223, [%r64+128];
	fma.rn.f32 	%f224, %f222, %f223, %f221;
	ld.shared.f32 	%f225, [%r7+12];
	ld.shared.f32 	%f226, [%r64+192];
	fma.rn.f32 	%f227, %f225, %f226, %f224;
	ld.shared.f32 	%f228, [%r7+16];
	ld.shared.f32 	%f229, [%r64+256];
	fma.rn.f32 	%f230, %f228, %f229, %f227;
	ld.shared.f32 	%f231, [%r7+20];
	ld.shared.f32 	%f232, [%r64+320];
	fma.rn.f32 	%f233, %f231, %f232, %f230;
	ld.shared.f32 	%f234, [%r7+24];
	ld.shared.f32 	%f235, [%r64+384];
	fma.rn.f32 	%f236, %f234, %f235, %f233;
	ld.shared.f32 	%f237, [%r7+28];
	ld.shared.f32 	%f238, [%r64+448];
	fma.rn.f32 	%f239, %f237, %f238, %f236;
	ld.shared.f32 	%f240, [%r7+32];
	ld.shared.f32 	%f241, [%r64+512];
	fma.rn.f32 	%f242, %f240, %f241, %f239;
	ld.shared.f32 	%f243, [%r7+36];
	ld.shared.f32 	%f244, [%r64+576];
	fma.rn.f32 	%f245, %f243, %f244, %f242;
	ld.shared.f32 	%f246, [%r7+40];
	ld.shared.f32 	%f247, [%r64+640];
	fma.rn.f32 	%f248, %f246, %f247, %f245;
	ld.shared.f32 	%f249, [%r7+44];
	ld.shared.f32 	%f250, [%r64+704];
	fma.rn.f32 	%f251, %f249, %f250, %f248;
	ld.shared.f32 	%f252, [%r7+48];
	ld.shared.f32 	%f253, [%r64+768];
	fma.rn.f32 	%f254, %f252, %f253, %f251;
	ld.shared.f32 	%f255, [%r7+52];
	ld.shared.f32 	%f256, [%r64+832];
	fma.rn.f32 	%f257, %f255, %f256, %f254;
	ld.shared.f32 	%f258, [%r7+56];
	ld.shared.f32 	%f259, [%r64+896];
	fma.rn.f32 	%f260, %f258, %f259, %f257;
	ld.shared.f32 	%f261, [%r7+60];
	ld.shared.f32 	%f262, [%r64+960];
	fma.rn.f32 	%f263, %f261, %f262, %f260;
	bar.sync 	0;
	ld.global.f32 	%f264, [%rd18+64];
	st.shared.f32 	[%r59], %f264;
	add.s32 	%r66, %r60, 16;
	mad.lo.s32 	%r67, %r66, %r87, %r4;
	mul.wide.s32 	%rd22, %r67, 4;
	add.s64 	%rd23, %rd19, %rd22;
	ld.global.f32 	%f265, [%rd23];
	st.shared.f32 	[%r65], %f265;
	bar.sync 	0;
	ld.shared.f32 	%f266, [%r7];
	ld.shared.f32 	%f267, [%r64];
	fma.rn.f32 	%f268, %f266, %f267, %f263;
	ld.shared.f32 	%f269, [%r7+4];
	ld.shared.f32 	%f270, [%r64+64];
	fma.rn.f32 	%f271, %f269, %f270, %f268;
	ld.shared.f32 	%f272, [%r7+8];
	ld.shared.f32 	%f273, [%r64+128];
	fma.rn.f32 	%f274, %f272, %f273, %f271;
	ld.shared.f32 	%f275, [%r7+12];
	ld.shared.f32 	%f276, [%r64+192];
	fma.rn.f32 	%f277, %f275, %f276, %f274;
	ld.shared.f32 	%f278, [%r7+16];
	ld.shared.f32 	%f279, [%r64+256];
	fma.rn.f32 	%f280, %f278, %f279, %f277;
	ld.shared.f32 	%f281, [%r7+20];
	ld.shared.f32 	%f282, [%r64+320];
	fma.rn.f32 	%f283, %f281, %f282, %f280;
	ld.shared.f32 	%f284, [%r7+24];
	ld.shared.f32 	%f285, [%r64+384];
	fma.rn.f32 	%f286, %f284, %f285, %f283;
	ld.shared.f32 	%f287, [%r7+28];
	ld.shared.f32 	%f288, [%r64+448];
	fma.rn.f32 	%f289, %f287, %f288, %f286;
	ld.shared.f32 	%f290, [%r7+32];
	ld.shared.f32 	%f291, [%r64+512];
	fma.rn.f32 	%f292, %f290, %f291, %f289;
	ld.shared.f32 	%f293, [%r7+36];
	ld.shared.f32 	%f294, [%r64+576];
	fma.rn.f32 	%f295, %f293, %f294, %f292;
	ld.shared.f32 	%f296, [%r7+40];
	ld.shared.f32 	%f297, [%r64+640];
	fma.rn.f32 	%f298, %f296, %f297, %f295;
	ld.shared.f32 	%f299, [%r7+44];
	ld.shared.f32 	%f300, [%r64+704];
	fma.rn.f32 	%f301, %f299, %f300, %f298;
	ld.shared.f32 	%f302, [%r7+48];
	ld.shared.f32 	%f303, [%r64+768];
	fma.rn.f32 	%f304, %f302, %f303, %f301;
	ld.shared.f32 	%f305, [%r7+52];
	ld.shared.f32 	%f306, [%r64+832];
	fma.rn.f32 	%f307, %f305, %f306, %f304;
	ld.shared.f32 	%f308, [%r7+56];
	ld.shared.f32 	%f309, [%r64+896];
	fma.rn.f32 	%f310, %f308, %f309, %f307;
	ld.shared.f32 	%f311, [%r7+60];
	ld.shared.f32 	%f312, [%r64+960];
	fma.rn.f32 	%f367, %f311, %f312, %f310;
	bar.sync 	0;
	add.s32 	%r97, %r97, 2;
$L__BB0_7:
	and.b32  	%r68, %r5, 1;
	setp.eq.b32 	%p6, %r68, 1;
	not.pred 	%p7, %p6;
	@%p7 bra 	$L__BB0_9;
	ld.param.u64 	%rd38, [_Z15MatrixMulKerneliiiPfS_S__param_4];
	ld.param.u64 	%rd35, [_Z15MatrixMulKerneliiiPfS_S__param_3];
	ld.param.u32 	%r88, [_Z15MatrixMulKerneliiiPfS_S__param_2];
	shl.b32 	%r69, %r97, 4;
	add.s32 	%r70, %r6, %r69;
	cvta.to.global.u64 	%rd24, %rd35;
	mul.wide.s32 	%rd25, %r70, 4;
	add.s64 	%rd26, %rd24, %rd25;
	ld.global.f32 	%f313, [%rd26];
	shl.b32 	%r72, %r1, 2;
	add.s32 	%r73, %r7, %r72;
	st.shared.f32 	[%r73], %f313;
	add.s32 	%r74, %r69, %r2;
	mad.lo.s32 	%r75, %r74, %r88, %r4;
	cvta.to.global.u64 	%rd27, %rd38;
	mul.wide.s32 	%rd28, %r75, 4;
	add.s64 	%rd29, %rd27, %rd28;
	ld.global.f32 	%f314, [%rd29];
	mov.u32 	%r77, _ZZ15MatrixMulKerneliiiPfS_S_E4ds_B;
	add.s32 	%r78, %r77, %r72;
	add.s32 	%r79, %r78, %r40;
	st.shared.f32 	[%r79], %f314;
	bar.sync 	0;
	ld.shared.f32 	%f315, [%r7];
	ld.shared.f32 	%f316, [%r78];
	fma.rn.f32 	%f317, %f315, %f316, %f367;
	ld.shared.f32 	%f318, [%r7+4];
	ld.shared.f32 	%f319, [%r78+64];
	fma.rn.f32 	%f320, %f318, %f319, %f317;
	ld.shared.f32 	%f321, [%r7+8];
	ld.shared.f32 	%f322, [%r78+128];
	fma.rn.f32 	%f323, %f321, %f322, %f320;
	ld.shared.f32 	%f324, [%r7+12];
	ld.shared.f32 	%f325, [%r78+192];
	fma.rn.f32 	%f326, %f324, %f325, %f323;
	ld.shared.f32 	%f327, [%r7+16];
	ld.shared.f32 	%f328, [%r78+256];
	fma.rn.f32 	%f329, %f327, %f328, %f326;
	ld.shared.f32 	%f330, [%r7+20];
	ld.shared.f32 	%f331, [%r78+320];
	fma.rn.f32 	%f332, %f330, %f331, %f329;
	ld.shared.f32 	%f333, [%r7+24];
	ld.shared.f32 	%f334, [%r78+384];
	fma.rn.f32 	%f335, %f333, %f334, %f332;
	ld.shared.f32 	%f336, [%r7+28];
	ld.shared.f32 	%f337, [%r78+448];
	fma.rn.f32 	%f338, %f336, %f337, %f335;
	ld.shared.f32 	%f339, [%r7+32];
	ld.shared.f32 	%f340, [%r78+512];
	fma.rn.f32 	%f341, %f339, %f340, %f338;
	ld.shared.f32 	%f342, [%r7+36];
	ld.shared.f32 	%f343, [%r78+576];
	fma.rn.f32 	%f344, %f342, %f343, %f341;
	ld.shared.f32 	%f345, [%r7+40];
	ld.shared.f32 	%f346, [%r78+640];
	fma.rn.f32 	%f347, %f345, %f346, %f344;
	ld.shared.f32 	%f348, [%r7+44];
	ld.shared.f32 	%f349, [%r78+704];
	fma.rn.f32 	%f350, %f348, %f349, %f347;
	ld.shared.f32 	%f351, [%r7+48];
	ld.shared.f32 	%f352, [%r78+768];
	fma.rn.f32 	%f353, %f351, %f352, %f350;
	ld.shared.f32 	%f354, [%r7+52];
	ld.shared.f32 	%f355, [%r78+832];
	fma.rn.f32 	%f356, %f354, %f355, %f353;
	ld.shared.f32 	%f357, [%r7+56];
	ld.shared.f32 	%f358, [%r78+896];
	fma.rn.f32 	%f359, %f357, %f358, %f356;
	ld.shared.f32 	%f360, [%r7+60];
	ld.shared.f32 	%f361, [%r78+960];
	fma.rn.f32 	%f367, %f360, %f361, %f359;
	bar.sync 	0;
$L__BB0_9:
	ld.param.u64 	%rd39, [_Z15MatrixMulKerneliiiPfS_S__param_5];
	ld.param.u32 	%r89, [_Z15MatrixMulKerneliiiPfS_S__param_2];
	cvta.to.global.u64 	%rd30, %rd39;
	mad.lo.s32 	%r84, %r89, %r3, %r4;
	mul.wide.s32 	%rd31, %r84, 4;
	add.s64 	%rd32, %rd30, %rd31;
	st.global.f32 	[%rd32], %f367;
	ret;

}


// ===== COMPILED SASS (sm_100) =====

	.target	sm_100

	.elftype	@"ET_EXEC"


//--------------------- .note.nv.tkinfo           --------------------------
	.section	.note.nv.tkinfo,"",@"SHT_NOTE"
	.sectionflags	@"SHF_NOTE_NV_TKINFO"
	.tkinfo
        /*0018*/ 	.word	0x00000002
        /*0030*/ 	.string	""
        /*0030*/ 	.string	"ptxas"
        /*0030*/ 	.string	"Cuda compilation tools, release 13.0, V13.0.88"
        /*0030*/ 	.string	"Build cuda_13.0.r13.0/compiler.36424714_0"
        /*0030*/ 	.string	"-arch sm_100 -m 64 "



//--------------------- .note.nv.cuinfo           --------------------------
	.section	.note.nv.cuinfo,"",@"SHT_NOTE"
	.sectionflags	@"SHF_NOTE_NV_CUINFO"
        /*0018*/ 	.short	0x0002
        /*001a*/ 	.short	0x0064
        /*001c*/ 	.short	0x0082
	.zero		2


//--------------------- .nv.info                  --------------------------
	.section	.nv.info,"",@"SHT_CUDA_INFO"
	.align	4


	//----- nvinfo : EIATTR_REGCOUNT
	.align		4
        /*0000*/ 	.byte	0x04, 0x2f
        /*0002*/ 	.short	(.L_1 - .L_0)
	.align		4
.L_0:
        /*0004*/ 	.word	index@(_Z15MatrixMulKerneliiiPfS_S_)
        /*0008*/ 	.word	0x00000020


	//----- nvinfo : EIATTR_FRAME_SIZE
	.align		4
.L_1:
        /*000c*/ 	.byte	0x04, 0x11
        /*000e*/ 	.short	(.L_3 - .L_2)
	.align		4
.L_2:
        /*0010*/ 	.word	index@(_Z15MatrixMulKerneliiiPfS_S_)
        /*0014*/ 	.word	0x00000000


	//----- nvinfo : EIATTR_MIN_STACK_SIZE
	.align		4
.L_3:
        /*0018*/ 	.byte	0x04, 0x12
        /*001a*/ 	.short	(.L_5 - .L_4)
	.align		4
.L_4:
        /*001c*/ 	.word	index@(_Z15MatrixMulKerneliiiPfS_S_)
        /*0020*/ 	.word	0x00000000
.L_5:


//--------------------- .nv.compat                --------------------------
	.section	.nv.compat,"",@"SHT_CUDA_COMPAT_INFO"
	.align	4
        /*0000*/ 	.byte	0x02, 0x09, 0x00, 0x00, 0x02, 0x02, 0x01, 0x00, 0x02, 0x05, 0x05, 0x00, 0x03, 0x07, 0x01, 0x01
        /*0010*/ 	.byte	0x02, 0x03, 0x00, 0x00, 0x02, 0x06, 0x01, 0x00, 0x04, 0x0b, 0x08, 0x00, 0x09, 0x00, 0x00, 0x00
        /*0020*/ 	.byte	0x00, 0x00, 0x00, 0x00


//--------------------- .nv.info._Z15MatrixMulKerneliiiPfS_S_ --------------------------
	.section	.nv.info._Z15MatrixMulKerneliiiPfS_S_,"",@"SHT_CUDA_INFO"
	.sectionflags	@""
	.align	4


	//----- nvinfo : EIATTR_CUDA_API_VERSION
	.align		4
        /*0000*/ 	.byte	0x04, 0x37
        /*0002*/ 	.short	(.L_7 - .L_6)
.L_6:
        /*0004*/ 	.word	0x00000082


	//----- nvinfo : EIATTR_KPARAM_INFO
	.align		4
.L_7:
        /*0008*/ 	.byte	0x04, 0x17
        /*000a*/ 	.short	(.L_9 - .L_8)
.L_8:
        /*000c*/ 	.word	0x00000000
        /*0010*/ 	.short	0x0005
        /*0012*/ 	.short	0x0020
        /*0014*/ 	.byte	0x00, 0xf5, 0x21, 0x00


	//----- nvinfo : EIATTR_KPARAM_INFO
	.align		4
.L_9:
        /*0018*/ 	.byte	0x04, 0x17
        /*001a*/ 	.short	(.L_11 - .L_10)
.L_10:
        /*001c*/ 	.word	0x00000000
        /*0020*/ 	.short	0x0004
        /*0022*/ 	.short	0x0018
        /*0024*/ 	.byte	0x00, 0xf5, 0x21, 0x00


	//----- nvinfo : EIATTR_KPARAM_INFO
	.align		4
.L_11:
        /*0028*/ 	.byte	0x04, 0x17
        /*002a*/ 	.short	(.L_13 - .L_12)
.L_12:
        /*002c*/ 	.word	0x00000000
        /*0030*/ 	.short	0x0003
        /*0032*/ 	.short	0x0010
        /*0034*/ 	.byte	0x00, 0xf5, 0x21, 0x00


	//----- nvinfo : EIATTR_KPARAM_INFO
	.align		4
.L_13:
        /*0038*/ 	.byte	0x04, 0x17
        /*003a*/ 	.short	(.L_15 - .L_14)
.L_14:
        /*003c*/ 	.word	0x00000000
        /*0040*/ 	.short	0x0002
        /*0042*/ 	.short	0x0008
        /*0044*/ 	.byte	0x00, 0xf0, 0x11, 0x00


	//----- nvinfo : EIATTR_KPARAM_INFO
	.align		4
.L_15:
        /*0048*/ 	.byte	0x04, 0x17
        /*004a*/ 	.short	(.L_17 - .L_16)
.L_16:
        /*004c*/ 	.word	0x00000000
        /*0050*/ 	.short	0x0001
        /*0052*/ 	.short	0x0004
        /*0054*/ 	.byte	0x00, 0xf0, 0x11, 0x00


	//----- nvinfo : EIATTR_KPARAM_INFO
	.align		4
.L_17:
        /*0058*/ 	.byte	0x04, 0x17
        /*005a*/ 	.short	(.L_19 - .L_18)
.L_18:
        /*005c*/ 	.word	0x00000000
        /*0060*/ 	.short	0x0000
        /*0062*/ 	.short	0x0000
        /*0064*/ 	.byte	0x00, 0xf0, 0x11, 0x00


	//----- nvinfo : EIATTR_SPARSE_MMA_MASK
	.align		4
.L_19:
        /*0068*/ 	.byte	0x03, 0x50
        /*006a*/ 	.short	0x0000


	//----- nvinfo : EIATTR_MAXREG_COUNT
	.align		4
        /*006c*/ 	.byte	0x03, 0x1b
        /*006e*/ 	.short	0x00ff


	//----- nvinfo : EIATTR_NUM_BARRIERS
	.align		4
        /*0070*/ 	.byte	0x02, 0x4c
        /*0072*/ 	.byte	0x01
	.zero		1


	//----- nvinfo : EIATTR_MERCURY_ISA_VERSION
	.align		4
        /*0074*/ 	.byte	0x03, 0x5f
        /*0076*/ 	.short	0x0101


	//----- nvinfo : EIATTR_VRC_CTA_INIT_COUNT
	.align		4
        /*0078*/ 	.byte	0x02, 0x4a
	.zero		1
	.zero		1


	//----- nvinfo : EIATTR_EXIT_INSTR_OFFSETS
	.align		4
        /*007c*/ 	.byte	0x04, 0x1c
        /*007e*/ 	.short	(.L_21 - .L_20)


	//   ....[0]....
.L_20:
        /*0080*/ 	.word	0x000018c0


	//----- nvinfo : EIATTR_CBANK_PARAM_SIZE
	.align		4
.L_21:
        /*0084*/ 	.byte	0x03, 0x19
        /*0086*/ 	.short	0x0028


	//----- nvinfo : EIATTR_PARAM_CBANK
	.align		4
        /*0088*/ 	.byte	0x04, 0x0a
        /*008a*/ 	.short	(.L_23 - .L_22)
	.align		4
.L_22:
        /*008c*/ 	.word	index@(.nv.constant0._Z15MatrixMulKerneliiiPfS_S_)
        /*0090*/ 	.short	0x0380
        /*0092*/ 	.short	0x0028


	//----- nvinfo : EIATTR_SW_WAR
	.align		4
.L_23:
        /*0094*/ 	.byte	0x04, 0x36
        /*0096*/ 	.short	(.L_25 - .L_24)
.L_24:
        /*0098*/ 	.word	0x00000008
.L_25:


//--------------------- .nv.callgraph             --------------------------
	.section	.nv.callgraph,"",@"SHT_CUDA_CALLGRAPH"
	.align	4
	.sectionentsize	8
	.align		4
        /*0000*/ 	.word	0x00000000
	.align		4
        /*0004*/ 	.word	0xffffffff
	.align		4
        /*0008*/ 	.word	0x00000000
	.align		4
        /*000c*/ 	.word	0xfffffffe
	.align		4
        /*0010*/ 	.word	0x00000000
	.align		4
        /*0014*/ 	.word	0xfffffffd
	.align		4
        /*0018*/ 	.word	0x00000000
	.align		4
        /*001c*/ 	.word	0xfffffffc


//--------------------- .text._Z15MatrixMulKerneliiiPfS_S_ --------------------------
	.section	.text._Z15MatrixMulKerneliiiPfS_S_,"ax",@progbits
	.align	128
        .global         _Z15MatrixMulKerneliiiPfS_S_
        .type           _Z15MatrixMulKerneliiiPfS_S_,@function
        .size           _Z15MatrixMulKerneliiiPfS_S_,(.L_x_5 - _Z15MatrixMulKerneliiiPfS_S_)
        .other          _Z15MatrixMulKerneliiiPfS_S_,@"STO_CUDA_ENTRY STV_DEFAULT"
_Z15MatrixMulKerneliiiPfS_S_:
.text._Z15MatrixMulKerneliiiPfS_S_:
[----:B------:R-:W-:Y:S01]  /*0000*/  LDC R1, c[0x0][0x37c] ;  /* 0x0000df00ff017b82 */ /* 0x000fe20000000800 */
[----:B------:R-:W0:Y:S01]  /*0010*/  S2R R0, SR_TID.Y ;  /* 0x0000000000007919 */ /* 0x000e220000002200 */
[----:B------:R-:W1:Y:S06]  /*0020*/  LDCU UR9, c[0x0][0x384] ;  /* 0x00007080ff0977ac */ /* 0x000e6c0008000800 */
[----:B------:R-:W0:Y:S01]  /*0030*/  LDC R3, c[0x0][0x364] ;  /* 0x0000d900ff037b82 */ /* 0x000e220000000800 */
[----:B------:R-:W-:Y:S01]  /*0040*/  HFMA2 R22, -RZ, RZ, 0, 0 ;  /* 0x00000000ff167431 */ /* 0x000fe200000001ff */
[----:B------:R-:W2:Y:S01]  /*0050*/  S2R R2, SR_TID.X ;  /* 0x0000000000027919 */ /* 0x000ea20000002100 */
[----:B------:R-:W3:Y:S05]  /*0060*/  LDCU.64 UR12, c[0x0][0x358] ;  /* 0x00006b00ff0c77ac */ /* 0x000eea0008000a00 */
[----:B------:R-:W-:Y:S08]  /*0070*/  S2UR UR5, SR_CTAID.X ;  /* 0x00000000000579c3 */ /* 0x000ff00000002500 */
[----:B------:R-:W0:Y:S01]  /*0080*/  S2UR UR6, SR_CTAID.Y ;  /* 0x00000000000679c3 */ /* 0x000e220000002600 */
[----:B-1----:R-:W-:-:S02]  /*0090*/  UISETP.GE.AND UP0, UPT, UR9, 0x10, UPT ;  /* 0x000000100900788c */ /* 0x002fc4000bf06270 */
[----:B------:R-:W-:-:S04]  /*00a0*/  USHF.R.S32.HI UR4, URZ, 0x1f, UR9 ;  /* 0x0000001fff047899 */ /* 0x000fc80008011409 */
[----:B------:R-:W-:Y:S01]  /*00b0*/  ULEA.HI UR4, UR4, UR9, URZ, 0x4 ;  /* 0x0000000904047291 */ /* 0x000fe2000f8f20ff */
[----:B------:R-:W2:Y:S01]  /*00c0*/  LDC R19, c[0x0][0x360] ;  /* 0x0000d800ff137b82 */ /* 0x000ea20000000800 */
[----:B0-----:R-:W-:Y:S02]  /*00d0*/  IMAD R18, R3, UR6, R0 ;  /* 0x0000000603127c24 */ /* 0x001fe4000f8e0200 */
[----:B--2---:R-:W-:Y:S01]  /*00e0*/  IMAD R19, R19, UR5, R2 ;  /* 0x0000000513137c24 */ /* 0x004fe2000f8e0202 */
[----:B---3--:R-:W-:Y:S07]  /*00f0*/  BRA.U !UP0, `(.L_x_0) ;  /* 0x0000001508dc7547 */ /* 0x008fee000b800000 */
[----:B------:R-:W0:Y:S01]  /*0100*/  S2UR UR7, SR_CgaCtaId ;  /* 0x00000000000779c3 */ /* 0x000e220000008800 */
[----:B------:R-:W-:Y:S01]  /*0110*/  USHF.R.S32.HI UR4, URZ, 0x4, UR4 ;  /* 0x00000004ff047899 */ /* 0x000fe20008011404 */
[----:B------:R-:W-:Y:S01]  /*0120*/  IMAD R16, R18, UR9, R2 ;  /* 0x0000000912107c24 */ /* 0x000fe2000f8e0202 */
[----:B------:R-:W-:Y:S01]  /*0130*/  UMOV UR5, 0x400 ;  /* 0x0000040000057882 */ /* 0x000fe20000000000 */
[----:B------:R-:W-:Y:S01]  /*0140*/  MOV R22, RZ ;  /* 0x000000ff00167202 */ /* 0x000fe20000000f00 */
[----:B------:R-:W-:Y:S01]  /*0150*/  UIADD3 UR8, UPT, UPT, UR4, -0x1, URZ ;  /* 0xffffffff04087890 */ /* 0x000fe2000fffe0ff */
[----:B------:R-:W-:Y:S01]  /*0160*/  MOV R3, RZ ;  /* 0x000000ff00037202 */ /* 0x000fe20000000f00 */
[----:B------:R-:W-:Y:S02]  /*0170*/  ULOP3.LUT UP0, UR10, UR4, 0x3, URZ, 0xc0, !UPT ;  /* 0x00000003040a7892 */ /* 0x000fe4000f80c0ff */
[----:B------:R-:W-:Y:S02]  /*0180*/  UISETP.GE.U32.AND UP1, UPT, UR8, 0x3, UPT ;  /* 0x000000030800788c */ /* 0x000fe4000bf26070 */
[----:B0-----:R-:W-:-:S06]  /*0190*/  ULEA UR6, UR7, UR5, 0x18 ;  /* 0x0000000507067291 */ /* 0x001fcc000f8ec0ff */
[----:B------:R-:W-:Y:S01]  /*01a0*/  LEA R17, R0, UR6, 0x6 ;  /* 0x0000000600117c11 */ /* 0x000fe2000f8e30ff */
[----:B------:R-:W-:Y:S06]  /*01b0*/  BRA.U !UP1, `(.L_x_1) ;  /* 0x0000000d09247547 */ /* 0x000fec000b800000 */
[----:B------:R-:W0:Y:S01]  /*01c0*/  LDC R12, c[0x0][0x388] ;  /* 0x0000e200ff0c7b82 */ /* 0x000e220000000800 */
[----:B------:R-:W-:Y:S01]  /*01d0*/  UIADD3 UR6, UPT, UPT, UR5, 0x400, URZ ;  /* 0x0000040005067890 */ /* 0x000fe2000fffe0ff */
[C---:B------:R-:W-:Y:S01]  /*01e0*/  IADD3 R27, PT, PT, R0.reuse, 0x30, RZ ;  /* 0x00000030001b7810 */ /* 0x040fe20007ffe0ff */
[----:B------:R-:W-:Y:S01]  /*01f0*/  ULOP3.LUT UR8, UR4, 0x7fffffc, URZ, 0xc0, !UPT ;  /* 0x07fffffc04087892 */ /* 0x000fe2000f8ec0ff */
[C---:B------:R-:W-:Y:S01]  /*0200*/  IADD3 R25, PT, PT, R0.reuse, 0x20, RZ ;  /* 0x0000002000197810 */ /* 0x040fe20007ffe0ff */
[----:B------:R-:W-:Y:S01]  /*0210*/  ULEA UR6, UR7, UR6, 0x18 ;  /* 0x0000000607067291 */ /* 0x000fe2000f8ec0ff */
[----:B------:R-:W-:Y:S01]  /*0220*/  IADD3 R23, PT, PT, R0, 0x10, RZ ;  /* 0x0000001000177810 */ /* 0x000fe20007ffe0ff */
[----:B------:R-:W-:Y:S01]  /*0230*/  UIADD3 UR9, UPT, UPT, -UR8, URZ, URZ ;  /* 0x000000ff08097290 */ /* 0x000fe2000fffe1ff */
[----:B------:R-:W-:Y:S02]  /*0240*/  MOV R22, RZ ;  /* 0x000000ff00167202 */ /* 0x000fe40000000f00 */
[----:B------:R-:W-:-:S02]  /*0250*/  MOV R20, R16 ;  /* 0x0000001000147202 */ /* 0x000fc40000000f00 */
[C---:B------:R-:W-:Y:S02]  /*0260*/  LEA R15, R2.reuse, UR6, 0x2 ;  /* 0x00000006020f7c11 */ /* 0x040fe4000f8e10ff */
[----:B------:R-:W-:Y:S02]  /*0270*/  LEA R14, R2, R17, 0x2 ;  /* 0x00000011020e7211 */ /* 0x000fe400078e10ff */
[----:B------:R-:W-:Y:S02]  /*0280*/  MOV R3, UR8 ;  /* 0x0000000800037c02 */ /* 0x000fe40008000f00 */
[----:B------:R-:W-:Y:S01]  /*0290*/  LEA R13, R0, R15, 0x6 ;  /* 0x0000000f000d7211 */ /* 0x000fe200078e30ff */
[-CC-:B0-----:R-:W-:Y:S02]  /*02a0*/  IMAD R27, R27, R12.reuse, R19.reuse ;  /* 0x0000000c1b1b7224 */ /* 0x181fe400078e0213 */
[-CC-:B------:R-:W-:Y:S02]  /*02b0*/  IMAD R25, R25, R12.reuse, R19.reuse ;  /* 0x0000000c19197224 */ /* 0x180fe400078e0213 */
[----:B------:R-:W-:-:S02]  /*02c0*/  IMAD R23, R23, R12, R19 ;  /* 0x0000000c17177224 */ /* 0x000fc400078e0213 */
[----:B------:R-:W-:-:S07]  /*02d0*/  IMAD R21, R0, R12, R19 ;  /* 0x0000000c00157224 */ /* 0x000fce00078e0213 */
.L_x_2:
[----:B------:R-:W0:Y:S08]  /*02e0*/  LDC.64 R28, c[0x0][0x390] ;  /* 0x0000e400ff1c7b82 */ /* 0x000e300000000a00 */
[----:B------:R-:W1:Y:S01]  /*02f0*/  LDC.64 R8, c[0x0][0x398] ;  /* 0x0000e600ff087b82 */ /* 0x000e620000000a00 */
[----:B0-----:R-:W-:-:S05]  /*0300*/  IMAD.WIDE R28, R20, 0x4, R28 ;  /* 0x00000004141c7825 */ /* 0x001fca00078e021c */
[----:B------:R-:W2:Y:S01]  /*0310*/  LDG.E R24, desc[UR12][R28.64] ;  /* 0x0000000c1c187981 */ /* 0x000ea2000c1e1900 */
[----:B-1----:R-:W-:-:S06]  /*0320*/  IMAD.WIDE R10, R21, 0x4, R8 ;  /* 0x00000004150a7825 */ /* 0x002fcc00078e0208 */
[----:B------:R-:W3:Y:S04]  /*0330*/  LDG.E R10, desc[UR12][R10.64] ;  /* 0x0000000c0a0a7981 */ /* 0x000ee8000c1e1900 */
[----:B--2---:R-:W-:Y:S04]  /*0340*/  STS [R14], R24 ;  /* 0x000000180e007388 */ /* 0x004fe80000000800 */
[----:B---3--:R-:W-:Y:S01]  /*0350*/  STS [R13], R10 ;  /* 0x0000000a0d007388 */ /* 0x008fe20000000800 */
[----:B------:R-:W-:Y:S06]  /*0360*/  BAR.SYNC.DEFER_BLOCKING 0x0 ;  /* 0x0000000000007b1d */ /* 0x000fec0000010000 */
[----:B------:R-:W-:Y:S04]  /*0370*/  LDS R26, [R15] ;  /* 0x000000000f1a7984 */ /* 0x000fe80000000800 */
[----:B------:R-:W0:Y:S04]  /*0380*/  LDS.128 R4, [R17] ;  /* 0x0000000011047984 */ /* 0x000e280000000c00 */
[----:B------:R-:W-:Y:S04]  /*0390*/  LDS R24, [R15+0x100] ;  /* 0x000100000f187984 */ /* 0x000fe80000000800 */
[----:B------:R-:W-:Y:S01]  /*03a0*/  LDS R10, [R15+0x200] ;  /* 0x000200000f0a7984 */ /* 0x000fe20000000800 */
[----:B0-----:R-:W-:-:S03]  /*03b0*/  FFMA R4, R4, R26, R22 ;  /* 0x0000001a04047223 */ /* 0x001fc60000000016 */
[----:B------:R-:W0:Y:S02]  /*03c0*/  LDS R22, [R15+0x40] ;  /* 0x000040000f167984 */ /* 0x000e240000000800 */
[----:B0-----:R-:W-:Y:S02]  /*03d0*/  FFMA R5, R22, R5, R4 ;  /* 0x0000000516057223 */ /* 0x001fe40000000004 */
[----:B------:R-:W0:Y:S04]  /*03e0*/  LDS R4, [R15+0x80] ;  /* 0x000080000f047984 */ /* 0x000e280000000800 */
[----:B------:R-:W1:Y:S01]  /*03f0*/  LDS R22, [R15+0xc0] ;  /* 0x0000c0000f167984 */ /* 0x000e620000000800 */
[----:B0-----:R-:W-:-:S04]  /*0400*/  FFMA R4, R4, R6, R5 ;  /* 0x0000000604047223 */ /* 0x001fc80000000005 */
[----:B-1----:R-:W-:Y:S02]  /*0410*/  FFMA R11, R22, R7, R4 ;  /* 0x00000007160b7223 */ /* 0x002fe40000000004 */
[----:B------:R-:W0:Y:S02]  /*0420*/  LDS.128 R4, [R17+0x10] ;  /* 0x0000100011047984 */ /* 0x000e240000000c00 */
[----:B0-----:R-:W-:Y:S02]  /*0430*/  FFMA R4, R4, R24, R11 ;  /* 0x0000001804047223 */ /* 0x001fe4000000000b */
        /* <DEDUP_REMOVED lines=8> */
[----:B------:R-:W0:Y:S04]  /*04c0*/  LDS R11, [R15+0x240] ;  /* 0x000240000f0b7984 */ /* 0x000e280000000800 */
[----:B------:R-:W-:Y:S01]  /*04d0*/  LDS R10, [R15+0x300] ;  /* 0x000300000f0a7984 */ /* 0x000fe20000000800 */
[----:B0-----:R-:W-:-:S03]  /*04e0*/  FFMA R5, R11, R5, R4 ;  /* 0x000000050b057223 */ /* 0x001fc60000000004 */
[----:B------:R-:W0:Y:S04]  /*04f0*/  LDS R4, [R15+0x280] ;  /* 0x000280000f047984 */ /* 0x000e280000000800 */
[----:B------:R-:W1:Y:S01]  /*0500*/  LDS R11, [R15+0x2c0] ;  /* 0x0002c0000f0b7984 */ /* 0x000e620000000800 */
[----:B0-----:R-:W-:-:S04]  /*0510*/  FFMA R4, R4, R6, R5 ;  /* 0x0000000604047223 */ /* 0x001fc80000000005 */
[----:B-1----:R-:W-:Y:S02]  /*0520*/  FFMA R11, R11, R7, R4 ;  /* 0x000000070b0b7223 */ /* 0x002fe40000000004 */
[----:B------:R-:W0:Y:S02]  /*0530*/  LDS.128 R4, [R17+0x30] ;  /* 0x0000300011047984 */ /* 0x000e240000000c00 */
[----:B0-----:R-:W-:Y:S02]  /*0540*/  FFMA R4, R4, R10, R11 ;  /* 0x0000000a04047223 */ /* 0x001fe4000000000b */
[----:B------:R-:W0:Y:S04]  /*0550*/  LDS R11, [R15+0x340] ;  /* 0x000340000f0b7984 */ /* 0x000e280000000800 */
[----:B------:R-:W1:Y:S01]  /*0560*/  LDS R10, [R15+0x380] ;  /* 0x000380000f0a7984 */ /* 0x000e620000000800 */
[----:B0-----:R-:W-:-:S04]  /*0570*/  FFMA R5, R11, R5, R4 ;  /* 0x000000050b057223 */ /* 0x001fc80000000004 */
[----:B-1----:R-:W-:Y:S02]  /*0580*/  FFMA R6, R10, R6, R5 ;  /* 0x000000060a067223 */ /* 0x002fe40000000005 */
[----:B------:R-:W0:Y:S01]  /*0590*/  LDS R5, [R15+0x3c0] ;  /* 0x0003c0000f057984 */ /* 0x000e220000000800 */
[----:B------:R-:W-:Y:S01]  /*05a0*/  BAR.SYNC.DEFER_BLOCKING 0x0 ;  /* 0x0000000000007b1d */ /* 0x000fe20000010000 */
[----:B------:R-:W-:-:S05]  /*05b0*/  IMAD.WIDE R10, R23, 0x4, R8 ;  /* 0x00000004170a7825 */ /* 0x000fca00078e0208 */
[----:B------:R-:W2:Y:S04]  /*05c0*/  LDG.E R24, desc[UR12][R28.64+0x40] ;  /* 0x0000400c1c187981 */ /* 0x000ea8000c1e1900 */
[----:B------:R-:W3:Y:S01]  /*05d0*/  LDG.E R10, desc[UR12][R10.64] ;  /* 0x0000000c0a0a7981 */ /* 0x000ee2000c1e1900 */
[----:B0-----:R-:W-:-:S03]  /*05e0*/  FFMA R22, R5, R7, R6 ;  /* 0x0000000705167223 */ /* 0x001fc60000000006 */
        /* <DEDUP_REMOVED lines=10> */
[----:B------:R-:W0:Y:S02]  /*0690*/  LDS R4, [R15+0x80] ;  /* 0x000080000f047984 */ /* 0x000e240000000800 */
[----:B0-----:R-:W-:-:S04]  /*06a0*/  FFMA R4, R4, R6, R5 ;  /* 0x0000000604047223 */ /* 0x001fc80000000005 */
[----:B------:R-:W-:Y:S02]  /*06b0*/  FFMA R11, R11, R7, R4 ;  /* 0x000000070b0b7223 */ /* 0x000fe40000000004 */
        /* <DEDUP_REMOVED lines=41> */
[----:B------:R-:W-:Y:S01]  /*0950*/  LDS R22, [R15+0x3c0] ;  /* 0x0003c0000f167984 */ /* 0x000fe20000000800 */
        /* <DEDUP_REMOVED lines=22> */
[----:B------:R-:W0:Y:S02]  /*0ac0*/  LDS R11, [R15+0x340] ;  /* 0x000340000f0b7984 */ /* 0x000e240000000800 */
[----:B0-----:R-:W-:Y:S01]  /*0ad0*/  FFMA R11, R11, R5, R4 ;  /* 0x000000050b0b7223 */ /* 0x001fe20000000004 */
[----:B------:R-:W-:Y:S02]  /*0ae0*/  IMAD.WIDE R4, R27, 0x4, R8 ;  /* 0x000000041b047825 */ /* 0x000fe400078e0208 */
[----:B------:R-:W0:Y:S01]  /*0af0*/  LDS R8, [R15+0x380] ;  /* 0x000380000f087984 */ /* 0x000e220000000800 */
[----:B------:R-:W-:Y:S06]  /*0b00*/  BAR.SYNC.DEFER_BLOCKING 0x0 ;  /* 0x0000000000007b1d */ /* 0x000fec0000010000 */
[----:B------:R-:W2:Y:S04]  /*0b10*/  LDG.E R29, desc[UR12][R28.64+0xc0] ;  /* 0x0000c00c1c1d7981 */ /* 0x000ea8000c1e1900 */
[----:B------:R-:W3:Y:S01]  /*0b20*/  LDG.E R4, desc[UR12][R4.64] ;  /* 0x0000000c04047981 */ /* 0x000ee2000c1e1900 */
[----:B0-----:R-:W-:-:S04]  /*0b30*/  FFMA R26, R8, R6, R11 ;  /* 0x00000006081a7223 */ /* 0x001fc8000000000b */
[----:B------:R-:W-:Y:S01]  /*0b40*/  FFMA R7, R22, R7, R26 ;  /* 0x0000000716077223 */ /* 0x000fe2000000001a */
[----:B------:R-:W-:-:S04]  /*0b50*/  UIADD3 UR9, UPT, UPT, UR9, 0x4, URZ ;  /* 0x0000000409097890 */ /* 0x000fc8000fffe0ff */
[----:B------:R-:W-:Y:S01]  /*0b60*/  UISETP.NE.AND UP1, UPT, UR9, URZ, UPT ;  /* 0x000000ff0900728c */ /* 0x000fe2000bf25270 */
[----:B------:R-:W-:Y:S02]  /*0b70*/  IADD3 R20, PT, PT, R20, 0x40, RZ ;  /* 0x0000004014147810 */ /* 0x000fe40007ffe0ff */
[C---:B------:R-:W-:Y:S02]  /*0b80*/  LEA R27, R12.reuse, R27, 0x6 ;  /* 0x0000001b0c1b7211 */ /* 0x040fe400078e30ff */
[C---:B------:R-:W-:Y:S02]  /*0b90*/  LEA R25, R12.reuse, R25, 0x6 ;  /* 0x000000190c197211 */ /* 0x040fe400078e30ff */
[C---:B------:R-:W-:Y:S02]  /*0ba0*/  LEA R23, R12.reuse, R23, 0x6 ;  /* 0x000000170c177211 */ /* 0x040fe400078e30ff */
[----:B------:R-:W-:Y:S01]  /*0bb0*/  LEA R21, R12, R21, 0x6 ;  /* 0x000000150c157211 */ /* 0x000fe200078e30ff */
[----:B--2---:R-:W-:Y:S04]  /*0bc0*/  STS [R14], R29 ;  /* 0x0000001d0e007388 */ /* 0x004fe80000000800 */
[----:B---3--:R-:W-:Y:S01]  /*0bd0*/  STS [R13], R4 ;  /* 0x000000040d007388 */ /* 0x008fe20000000800 */
[----:B------:R-:W-:Y:S06]  /*0be0*/  BAR.SYNC.DEFER_BLOCKING 0x0 ;  /* 0x0000000000007b1d */ /* 0x000fec0000010000 */
[----:B------:R-:W-:Y:S04]  /*0bf0*/  LDS R24, [R15] ;  /* 0x000000000f187984 */ /* 0x000fe80000000800 */
[----:B------:R-:W0:Y:S04]  /*0c00*/  LDS.128 R8, [R17] ;  /* 0x0000000011087984 */ /* 0x000e280000000c00 */
[----:B------:R-:W1:Y:S04]  /*0c10*/  LDS R5, [R15+0x40] ;  /* 0x000040000f057984 */ /* 0x000e680000000800 */
[----:B------:R-:W2:Y:S04]  /*0c20*/  LDS R6, [R15+0x80] ;  /* 0x000080000f067984 */ /* 0x000ea80000000800 */
[----:B------:R-:W3:Y:S04]  /*0c30*/  LDS R22, [R15+0xc0] ;  /* 0x0000c0000f167984 */ /* 0x000ee80000000800 */
[----:B------:R-:W-:Y:S01]  /*0c40*/  LDS R29, [R15+0x180] ;  /* 0x000180000f1d7984 */ /* 0x000fe20000000800 */
[----:B0-----:R-:W-:-:S04]  /*0c50*/  FFMA R8, R8, R24, R7 ;  /* 0x0000001808087223 */ /* 0x001fc80000000007 */
[----:B-1----:R-:W-:Y:S02]  /*0c60*/  FFMA R5, R5, R9, R8 ;  /* 0x0000000905057223 */ /* 0x002fe40000000008 */
[----:B------:R-:W-:Y:S02]  /*0c70*/  LDS R9, [R15+0x100] ;  /* 0x000100000f097984 */ /* 0x000fe40000000800 */
[----:B--2---:R-:W-:Y:S02]  /*0c80*/  FFMA R10, R6, R10, R5 ;  /* 0x0000000a060a7223 */ /* 0x004fe40000000005 */
[----:B------:R-:W0:Y:S04]  /*0c90*/  LDS.128 R4, [R17+0x10] ;  /* 0x0000100011047984 */ /* 0x000e280000000c00 */
[----:B------:R-:W1:Y:S01]  /*0ca0*/  LDS R8, [R15+0x140] ;  /* 0x000140000f087984 */ /* 0x000e620000000800 */
[----:B---3--:R-:W-:-:S03]  /*0cb0*/  FFMA R11, R22, R11, R10 ;  /* 0x0000000b160b7223 */ /* 0x008fc6000000000a */
[----:B------:R-:W2:Y:S01]  /*0cc0*/  LDS R22, [R15+0x1c0] ;  /* 0x0001c0000f167984 */ /* 0x000ea20000000800 */
[----:B0-----:R-:W-:-:S04]  /*0cd0*/  FFMA R4, R4, R9, R11 ;  /* 0x0000000904047223 */ /* 0x001fc8000000000b */
[----:B-1----:R-:W-:Y:S02]  /*0ce0*/  FFMA R4, R8, R5, R4 ;  /* 0x0000000508047223 */ /* 0x002fe40000000004 */
[----:B------:R-:W-:Y:S04]  /*0cf0*/  LDS R5, [R15+0x200] ;  /* 0x000200000f057984 */ /* 0x000fe80000000800 */
[----:B------:R-:W0:Y:S01]  /*0d00*/  LDS.128 R8, [R17+0x20] ;  /* 0x0000200011087984 */ /* 0x000e220000000c00 */
[----:B------:R-:W-:-:S03]  /*0d10*/  FFMA R29, R29, R6, R4 ;  /* 0x000000061d1d7223 */ /* 0x000fc60000000004 */
[----:B------:R-:W1:Y:S01]  /*0d20*/  LDS R4, [R15+0x240] ;  /* 0x000240000f047984 */ /* 0x000e620000000800 */
[----:B--2---:R-:W-:-:S03]  /*0d30*/  FFMA R7, R22, R7, R29 ;  /* 0x0000000716077223 */ /* 0x004fc6000000001d */
[----:B------:R-:W2:Y:S04]  /*0d40*/  LDS R29, [R15+0x280] ;  /* 0x000280000f1d7984 */ /* 0x000ea80000000800 */
[----:B------:R-:W3:Y:S01]  /*0d50*/  LDS R22, [R15+0x2c0] ;  /* 0x0002c0000f167984 */ /* 0x000ee20000000800 */
[----:B0-----:R-:W-:-:S04]  /*0d60*/  FFMA R8, R8, R5, R7 ;  /* 0x0000000508087223 */ /* 0x001fc80000000007 */
[----:B-1----:R-:W-:Y:S02]  /*0d70*/  FFMA R8, R4, R9, R8 ;  /* 0x0000000904087223 */ /* 0x002fe40000000008 */
[----:B------:R-:W-:Y:S04]  /*0d80*/  LDS R9, [R15+0x300] ;  /* 0x000300000f097984 */ /* 0x000fe80000000800 */
[----:B------:R-:W0:Y:S01]  /*0d90*/  LDS.128 R4, [R17+0x30] ;  /* 0x0000300011047984 */ /* 0x000e220000000c00 */
[----:B--2---:R-:W-:-:S03]  /*0da0*/  FFMA R29, R29, R10, R8 ;  /* 0x0000000a1d1d7223 */ /* 0x004fc60000000008 */
[----:B------:R-:W1:Y:S01]  /*0db0*/  LDS R8, [R15+0x340] ;  /* 0x000340000f087984 */ /* 0x000e620000000800 */
[----:B---3--:R-:W-:-:S03]  /*0dc0*/  FFMA R11, R22, R11, R29 ;  /* 0x0000000b160b7223 */ /* 0x008fc6000000001d */
[----:B------:R-:W2:Y:S04]  /*0dd0*/  LDS R10, [R15+0x380] ;  /* 0x000380000f0a7984 */ /* 0x000ea80000000800 */
[----:B------:R-:W3:Y:S01]  /*0de0*/  LDS R29, [R15+0x3c0] ;  /* 0x0003c0000f1d7984 */ /* 0x000ee20000000800 */
[----:B0-----:R-:W-:-:S04]  /*0df0*/  FFMA R4, R4, R9, R11 ;  /* 0x0000000904047223 */ /* 0x001fc8000000000b */
[----:B-1----:R-:W-:-:S04]  /*0e00*/  FFMA R5, R8, R5, R4 ;  /* 0x0000000508057223 */ /* 0x002fc80000000004 */
[----:B--2---:R-:W-:-:S04]  /*0e10*/  FFMA R6, R10, R6, R5 ;  /* 0x000000060a067223 */ /* 0x004fc80000000005 */
[----:B---3--:R-:W-:Y:S01]  /*0e20*/  FFMA R22, R29, R7, R6 ;  /* 0x000000071d167223 */ /* 0x008fe20000000006 */
[----:B------:R-:W-:Y:S06]  /*0e30*/  BAR.SYNC.DEFER_BLOCKING 0x0 ;  /* 0x0000000000007b1d */ /* 0x000fec0000010000 */
[----:B------:R-:W-:Y:S05]  /*0e40*/  BRA.U UP1, `(.L_x_2) ;  /* 0xfffffff501247547 */ /* 0x000fea000b83ffff */
.L_x_1:
[----:B------:R-:W-:Y:S05]  /*0e50*/  BRA.U !UP0, `(.L_x_0) ;  /* 0x0000000908847547 */ /* 0x000fea000b800000 */
[----:B------:R-:W-:Y:S02]  /*0e60*/  UISETP.NE.AND UP0, UPT, UR10, 0x1, UPT ;  /* 0x000000010a00788c */ /* 0x000fe4000bf05270 */
[----:B------:R-:W-:-:S04]  /*0e70*/  ULOP3.LUT UR4, UR4, 0x1, URZ, 0xc0, !UPT ;  /* 0x0000000104047892 */ /* 0x000fc8000f8ec0ff */
[----:B------:R-:W-:-:S03]  /*0e80*/  UISETP.NE.U32.AND UP1, UPT, UR4, 0x1, UPT ;  /* 0x000000010400788c */ /* 0x000fc6000bf25070 */
[----:B------:R-:W-:Y:S08]  /*0e90*/  BRA.U !UP0, `(.L_x_3) ;  /* 0x0000000508947547 */ /* 0x000ff0000b800000 */
[----:B------:R-:W0:Y:S01]  /*0ea0*/  LDC.64 R24, c[0x0][0x390] ;  /* 0x0000e400ff187b82 */ /* 0x000e220000000a00 */
[----:B------:R-:W1:Y:S01]  /*0eb0*/  LDCU UR6, c[0x0][0x388] ;  /* 0x00007100ff0677ac */ /* 0x000e620008000800 */
[C---:B------:R-:W-:Y:S02]  /*0ec0*/  LEA R14, R3.reuse, R0, 0x4 ;  /* 0x00000000030e7211 */ /* 0x040fe400078e20ff */
[----:B------:R-:W-:-:S04]  /*0ed0*/  LEA R5, R3, R16, 0x4 ;  /* 0x0000001003057211 */ /* 0x000fc800078e20ff */
[----:B------:R-:W2:Y:S01]  /*0ee0*/  LDC.64 R12, c[0x0][0x398] ;  /* 0x0000e600ff0c7b82 */ /* 0x000ea20000000a00 */
[----:B-1----:R-:W-:Y:S02]  /*0ef0*/  IMAD R7, R14, UR6, R19 ;  /* 0x000000060e077c24 */ /* 0x002fe4000f8e0213 */
[----:B0-----:R-:W-:-:S04]  /*0f00*/  IMAD.WIDE R24, R5, 0x4, R24 ;  /* 0x0000000405187825 */ /* 0x001fc800078e0218 */
[----:B--2---:R-:W-:Y:S02]  /*0f10*/  IMAD.WIDE R4, R7, 0x4, R12 ;  /* 0x0000000407047825 */ /* 0x004fe400078e020c */
[----:B------:R-:W2:Y:S04]  /*0f20*/  LDG.E R7, desc[UR12][R24.64] ;  /* 0x0000000c18077981 */ /* 0x000ea8000c1e1900 */
[----:B------:R-:W3:Y:S01]  /*0f30*/  LDG.E R26, desc[UR12][R4.64] ;  /* 0x0000000c041a7981 */ /* 0x000ee2000c1e1900 */
[----:B------:R-:W-:Y:S01]  /*0f40*/  UIADD3 UR4, UPT, UPT, UR5, 0x400, URZ ;  /* 0x0000040005047890 */ /* 0x000fe2000fffe0ff */
[----:B------:R-:W-:Y:S02]  /*0f50*/  LEA R20, R2, R17, 0x2 ;  /* 0x0000001102147211 */ /* 0x000fe400078e10ff */
[----:B------:R-:W-:Y:S01]  /*0f60*/  IADD3 R14, PT, PT, R14, 0x10, RZ ;  /* 0x000000100e0e7810 */ /* 0x000fe20007ffe0ff */
[----:B------:R-:W-:-:S06]  /*0f70*/  ULEA UR4, UR7, UR4, 0x18 ;  /* 0x0000000407047291 */ /* 0x000fcc000f8ec0ff */
[----:B------:R-:W-:-:S04]  /*0f80*/  LEA R21, R2, UR4, 0x2 ;  /* 0x0000000402157c11 */ /* 0x000fc8000f8e10ff */
        /* <DEDUP_REMOVED lines=8> */
[----:B------:R-:W-:Y:S04]  /*1010*/  LDS R29, [R21+0x280] ;  /* 0x00028000151d7984 */ /* 0x000fe80000000800 */
[----:B------:R-:W-:Y:S01]  /*1020*/  LDS R26, [R21+0x2c0] ;  /* 0x0002c000151a7984 */ /* 0x000fe20000000800 */
[----:B0-----:R-:W-:-:S03]  /*1030*/  FFMA R22, R8, R27, R22 ;  /* 0x0000001b08167223 */ /* 0x001fc60000000016 */
[----:B------:R-:W0:Y:S01]  /*1040*/  LDS R8, [R21+0xc0] ;  /* 0x0000c00015087984 */ /* 0x000e220000000800 */
[----:B-1----:R-:W-:-:S03]  /*1050*/  FFMA R28, R5, R9, R22 ;  /* 0x00000009051c7223 */ /* 0x002fc60000000016 */
[----:B------:R-:W-:Y:S01]  /*1060*/  LDS R27, [R21+0x100] ;  /* 0x00010000151b7984 */ /* 0x000fe20000000800 */
[----:B--2---:R-:W-:-:S03]  /*1070*/  FFMA R9, R15, R10, R28 ;  /* 0x0000000a0f097223 */ /* 0x004fc6000000001c */
[----:B------:R-:W1:Y:S04]  /*1080*/  LDS.128 R4, [R17+0x10] ;  /* 0x0000100011047984 */ /* 0x000e680000000c00 */
[----:B------:R-:W2:Y:S04]  /*1090*/  LDS R22, [R21+0x140] ;  /* 0x0001400015167984 */ /* 0x000ea80000000800 */
[----:B------:R-:W3:Y:S04]  /*10a0*/  LDS R15, [R21+0x180] ;  /* 0x00018000150f7984 */ /* 0x000ee80000000800 */
[----:B------:R-:W-:Y:S01]  /*10b0*/  LDS R28, [R21+0x340] ;  /* 0x00034000151c7984 */ /* 0x000fe20000000800 */
[----:B0-----:R-:W-:-:S04]  /*10c0*/  FFMA R9, R8, R11, R9 ;  /* 0x0000000b08097223 */ /* 0x001fc80000000009 */
[----:B-1----:R-:W-:Y:S02]  /*10d0*/  FFMA R9, R4, R27, R9 ;  /* 0x0000001b04097223 */ /* 0x002fe40000000009 */
[----:B------:R-:W0:Y:S02]  /*10e0*/  LDS R4, [R21+0x1c0] ;  /* 0x0001c00015047984 */ /* 0x000e240000000800 */
[----:B--2---:R-:W-:Y:S02]  /*10f0*/  FFMA R22, R22, R5, R9 ;  /* 0x0000000516167223 */ /* 0x004fe40000000009 */
[----:B------:R-:W-:Y:S02]  /*1100*/  LDS R5, [R21+0x200] ;  /* 0x0002000015057984 */ /* 0x000fe40000000800 */
[----:B---3--:R-:W-:Y:S02]  /*1110*/  FFMA R15, R15, R6, R22 ;  /* 0x000000060f0f7223 */ /* 0x008fe40000000016 */
[----:B------:R-:W1:Y:S04]  /*1120*/  LDS.128 R8, [R17+0x20] ;  /* 0x0000200011087984 */ /* 0x000e680000000c00 */
[----:B------:R-:W2:Y:S04]  /*1130*/  LDS R27, [R21+0x240] ;  /* 0x00024000151b7984 */ /* 0x000ea80000000800 */
[----:B------:R-:W-:Y:S01]  /*1140*/  LDS R22, [R21+0x3c0] ;  /* 0x0003c00015167984 */ /* 0x000fe20000000800 */
[----:B0-----:R-:W-:-:S04]  /*1150*/  FFMA R7, R4, R7, R15 ;  /* 0x0000000704077223 */ /* 0x001fc8000000000f */
[----:B-1----:R-:W-:Y:S01]  /*1160*/  FFMA R8, R8, R5, R7 ;  /* 0x0000000508087223 */ /* 0x002fe20000000007 */
[----:B------:R-:W-:-:S03]  /*1170*/  IMAD R5, R14, UR6, R19 ;  /* 0x000000060e057c24 */ /* 0x000fc6000f8e0213 */
[----:B--2---:R-:W-:Y:S01]  /*1180*/  FFMA R4, R27, R9, R8 ;  /* 0x000000091b047223 */ /* 0x004fe20000000008 */
[----:B------:R-:W-:Y:S01]  /*1190*/  IMAD.WIDE R8, R5, 0x4, R12 ;  /* 0x0000000405087825 */ /* 0x000fe200078e020c */
[----:B------:R-:W-:Y:S03]  /*11a0*/  LDS R27, [R21+0x300] ;  /* 0x00030000151b7984 */ /* 0x000fe60000000800 */
[----:B------:R-:W-:Y:S02]  /*11b0*/  FFMA R29, R29, R10, R4 ;  /* 0x0000000a1d1d7223 */ /* 0x000fe40000000004 */
[----:B------:R-:W-:Y:S04]  /*11c0*/  LDS R10, [R21+0x380] ;  /* 0x00038000150a7984 */ /* 0x000fe80000000800 */
[----:B------:R-:W0:Y:S01]  /*11d0*/  LDS.128 R12, [R17+0x30] ;  /* 0x00003000110c7984 */ /* 0x000e220000000c00 */
[----:B------:R-:W-:Y:S06]  /*11e0*/  BAR.SYNC.DEFER_BLOCKING 0x0 ;  /* 0x0000000000007b1d */ /* 0x000fec0000010000 */
[----:B------:R-:W2:Y:S04]  /*11f0*/  LDG.E R25, desc[UR12][R24.64+0x40] ;  /* 0x0000400c18197981 */ /* 0x000ea8000c1e1900 */
[----:B------:R-:W3:Y:S01]  /*1200*/  LDG.E R8, desc[UR12][R8.64] ;  /* 0x0000000c08087981 */ /* 0x000ee2000c1e1900 */
[----:B------:R-:W-:Y:S01]  /*1210*/  FFMA R11, R26, R11, R29 ;  /* 0x0000000b1a0b7223 */ /* 0x000fe2000000001d */
[----:B------:R-:W-:-:S03]  /*1220*/  IADD3 R3, PT, PT, R3, 0x2, RZ ;  /* 0x0000000203037810 */ /* 0x000fc60007ffe0ff */
[----:B0-----:R-:W-:-:S04]  /*1230*/  FFMA R11, R12, R27, R11 ;  /* 0x0000001b0c0b7223 */ /* 0x001fc8000000000b */
[----:B------:R-:W-:-:S04]  /*1240*/  FFMA R11, R28, R13, R11 ;  /* 0x0000000d1c0b7223 */ /* 0x000fc8000000000b */
[----:B------:R-:W-:-:S04]  /*1250*/  FFMA R13, R10, R14, R11 ;  /* 0x0000000e0a0d7223 */ /* 0x000fc8000000000b */
[----:B------:R-:W-:Y:S01]  /*1260*/  FFMA R13, R22, R15, R13 ;  /* 0x0000000f160d7223 */ /* 0x000fe2000000000d */
        /* <DEDUP_REMOVED lines=8> */
[----:B------:R-:W-:Y:S04]  /*12f0*/  LDS R27, [R21+0x100] ;  /* 0x00010000151b7984 */ /* 0x000fe80000000800 */
[----:B------:R-:W4:Y:S04]  /*1300*/  LDS.128 R8, [R17+0x10] ;  /* 0x0000100011087984 */ /* 0x000f280000000c00 */
[----:B------:R-:W5:Y:S04]  /*1310*/  LDS R20, [R21+0x140] ;  /* 0x0001400015147984 */ /* 0x000f680000000800 */
[----:B------:R-:W5:Y:S04]  /*1320*/  LDS R23, [R21+0x180] ;  /* 0x0001800015177984 */ /* 0x000f680000000800 */
[----:B------:R-:W5:Y:S01]  /*1330*/  LDS R22, [R21+0x1c0] ;  /* 0x0001c00015167984 */ /* 0x000f620000000800 */
[----:B0-----:R-:W-:-:S03]  /*1340*/  FFMA R13, R4, R25, R13 ;  /* 0x00000019040d7223 */ /* 0x001fc6000000000d */
[----:B------:R-:W-:Y:S01]  /*1350*/  LDS R25, [R21+0x200] ;  /* 0x0002000015197984 */ /* 0x000fe20000000800 */
[----:B-1----:R-:W-:-:S03]  /*1360*/  FFMA R26, R26, R5, R13 ;  /* 0x000000051a1a7223 */ /* 0x002fc6000000000d */
[----:B------:R-:W0:Y:S01]  /*1370*/  LDS.128 R12, [R17+0x20] ;  /* 0x00002000110c7984 */ /* 0x000e220000000c00 */
[----:B--2---:R-:W-:-:S04]  /*1380*/  FFMA R29, R29, R6, R26 ;  /* 0x000000061d1d7223 */ /* 0x004fc8000000001a */
[----:B---3--:R-:W-:Y:S02]  /*1390*/  FFMA R7, R24, R7, R29 ;  /* 0x0000000718077223 */ /* 0x008fe4000000001d */
[----:B------:R-:W1:Y:S02]  /*13a0*/  LDS R24, [R21+0x240] ;  /* 0x0002400015187984 */ /* 0x000e640000000800 */
[----:B----4-:R-:W-:Y:S02]  /*13b0*/  FFMA R7, R8, R27, R7 ;  /* 0x0000001b08077223 */ /* 0x010fe40000000007 */
[----:B------:R-:W2:Y:S02]  /*13c0*/  LDS R27, [R21+0x280] ;  /* 0x00028000151b7984 */ /* 0x000ea40000000800 */
[----:B-----5:R-:W-:Y:S02]  /*13d0*/  FFMA R20, R20, R9, R7 ;  /* 0x0000000914147223 */ /* 0x020fe40000000007 */
[----:B------:R-:W3:Y:S02]  /*13e0*/  LDS R8, [R21+0x2c0] ;  /* 0x0002c00015087984 */ /* 0x000ee40000000800 */
[----:B------:R-:W-:-:S02]  /*13f0*/  FFMA R29, R23, R10, R20 ;  /* 0x0000000a171d7223 */ /* 0x000fc40000000014 */
[----:B------:R-:W-:Y:S02]  /*1400*/  LDS R23, [R21+0x300] ;  /* 0x0003000015177984 */ /* 0x000fe40000000800 */
[----:B------:R-:W-:Y:S02]  /*1410*/  FFMA R11, R22, R11, R29 ;  /* 0x0000000b160b7223 */ /* 0x000fe4000000001d */
[----:B------:R-:W4:Y:S04]  /*1420*/  LDS.128 R4, [R17+0x30] ;  /* 0x0000300011047984 */ /* 0x000f280000000c00 */
[----:B------:R-:W5:Y:S04]  /*1430*/  LDS R10, [R21+0x340] ;  /* 0x00034000150a7984 */ /* 0x000f680000000800 */
[----:B------:R-:W5:Y:S04]  /*1440*/  LDS R9, [R21+0x380] ;  /* 0x0003800015097984 */ /* 0x000f680000000800 */
[----:B------:R-:W5:Y:S01]  /*1450*/  LDS R20, [R21+0x3c0] ;  /* 0x0003c00015147984 */ /* 0x000f620000000800 */
[----:B0-----:R-:W-:-:S04]  /*1460*/  FFMA R11, R12, R25, R11 ;  /* 0x000000190c0b7223 */ /* 0x001fc8000000000b */
[----:B-1----:R-:W-:-:S04]  /*1470*/  FFMA R24, R24, R13, R11 ;  /* 0x0000000d18187223 */ /* 0x002fc8000000000b */
[----:B--2---:R-:W-:-:S04]  /*1480*/  FFMA R27, R27, R14, R24 ;  /* 0x0000000e1b1b7223 */ /* 0x004fc80000000018 */
[----:B---3--:R-:W-:-:S04]  /*1490*/  FFMA R15, R8, R15, R27 ;  /* 0x0000000f080f7223 */ /* 0x008fc8000000001b */
[----:B----4-:R-:W-:-:S04]  /*14a0*/  FFMA R15, R4, R23, R15 ;  /* 0x00000017040f7223 */ /* 0x010fc8000000000f */
[----:B-----5:R-:W-:-:S04]  /*14b0*/  FFMA R10, R10, R5, R15 ;  /* 0x000000050a0a7223 */ /* 0x020fc8000000000f */
[----:B------:R-:W-:-:S04]  /*14c0*/  FFMA R9, R9, R6, R10 ;  /* 0x0000000609097223 */ /* 0x000fc8000000000a */
[----:B------:R-:W-:Y:S01]  /*14d0*/  FFMA R22, R20, R7, R9 ;  /* 0x0000000714167223 */ /* 0x000fe20000000009 */
[----:B------:R-:W-:Y:S06]  /*14e0*/  BAR.SYNC.DEFER_BLOCKING 0x0 ;  /* 0x0000000000007b1d */ /* 0x000fec0000010000 */
.L_x_3:
[----:B------:R-:W-:Y:S05]  /*14f0*/  BRA.U UP1, `(.L_x_0) ;  /* 0x0000000101dc7547 */ /* 0x000fea000b800000 */
[----:B------:R-:W0:Y:S01]  /*1500*/  LDC.64 R4, c[0x0][0x390] ;  /* 0x0000e400ff047b82 */ /* 0x000e220000000a00 */
[----:B------:R-:W1:Y:S01]  /*1510*/  LDCU UR4, c[0x0][0x388] ;  /* 0x00007100ff0477ac */ /* 0x000e620008000800 */
[C---:B------:R-:W-:Y:S02]  /*1520*/  LEA R6, R3.reuse, R0, 0x4 ;  /* 0x0000000003067211 */ /* 0x040fe400078e20ff */
[----:B------:R-:W-:-:S04]  /*1530*/  LEA R3, R3, R16, 0x4 ;  /* 0x0000001003037211 */ /* 0x000fc800078e20ff */
[----:B------:R-:W2:Y:S01]  /*1540*/  LDC.64 R8, c[0x0][0x398] ;  /* 0x0000e600ff087b82 */ /* 0x000ea20000000a00 */
[----:B-1----:R-:W-:Y:S02]  /*1550*/  IMAD R7, R6, UR4, R19 ;  /* 0x0000000406077c24 */ /* 0x002fe4000f8e0213 */
[----:B0-----:R-:W-:-:S05]  /*1560*/  IMAD.WIDE R4, R3, 0x4, R4 ;  /* 0x0000000403047825 */ /* 0x001fca00078e0204 */
[----:B------:R-:W3:Y:S01]  /*1570*/  LDG.E R12, desc[UR12][R4.64] ;  /* 0x0000000c040c7981 */ /* 0x000ee2000c1e1900 */
[----:B--2---:R-:W-:-:S05]  /*1580*/  IMAD.WIDE R8, R7, 0x4, R8 ;  /* 0x0000000407087825 */ /* 0x004fca00078e0208 */
[----:B------:R-:W2:Y:S01]  /*1590*/  LDG.E R13, desc[UR12][R8.64] ;  /* 0x0000000c080d7981 */ /* 0x000ea2000c1e1900 */
[----:B------:R-:W-:-:S04]  /*15a0*/  UIADD3 UR5, UPT, UPT, UR5, 0x400, URZ ;  /* 0x0000040005057890 */ /* 0x000fc8000fffe0ff */
[----:B------:R-:W-:Y:S01]  /*15b0*/  ULEA UR5, UR7, UR5, 0x18 ;  /* 0x0000000507057291 */ /* 0x000fe2000f8ec0ff */
[----:B------:R-:W-:-:S05]  /*15c0*/  LEA R23, R2, R17, 0x2 ;  /* 0x0000001102177211 */ /* 0x000fca00078e10ff */
[----:B------:R-:W-:-:S04]  /*15d0*/  LEA R3, R2, UR5, 0x2 ;  /* 0x0000000502037c11 */ /* 0x000fc8000f8e10ff */
[----:B------:R-:W-:Y:S01]  /*15e0*/  LEA R2, R0, R3, 0x6 ;  /* 0x0000000300027211 */ /* 0x000fe200078e30ff */
[----:B---3--:R-:W-:Y:S04]  /*15f0*/  STS [R23], R12 ;  /* 0x0000000c17007388 */ /* 0x008fe80000000800 */
[----:B--2---:R-:W-:Y:S01]  /*1600*/  STS [R2], R13 ;  /* 0x0000000d02007388 */ /* 0x004fe20000000800 */
        /* <DEDUP_REMOVED lines=10> */
[----:B------:R-:W5:Y:S04]  /*16b0*/  LDS R2, [R3+0x1c0] ;  /* 0x0001c00003027984 */ /* 0x000f680000000800 */
[----:B------:R-:W-:Y:S01]  /*16c0*/  LDS R25, [R3+0x200] ;  /* 0x0002000003197984 */ /* 0x000fe20000000800 */
[----:B0-----:R-:W-:-:S03]  /*16d0*/  FFMA R4, R4, R15, R22 ;  /* 0x0000000f04047223 */ /* 0x001fc60000000016 */
[----:B------:R-:W-:Y:S04]  /*16e0*/  LDS R16, [R3+0x240] ;  /* 0x0002400003107984 */ /* 0x000fe80000000800 */
[----:B------:R-:W0:Y:S01]  /*16f0*/  LDS.128 R12, [R17+0x20] ;  /* 0x00002000110c7984 */ /* 0x000e220000000c00 */
[----:B-1----:R-:W-:-:S03]  /*1700*/  FFMA R4, R27, R5, R4 ;  /* 0x000000051b047223 */ /* 0x002fc60000000004 */
[----:B------:R-:W1:Y:S01]  /*1710*/  LDS R27, [R3+0x280] ;  /* 0x00028000031b7984 */ /* 0x000e620000000800 */
[----:B--2---:R-:W-:-:S03]  /*1720*/  FFMA R29, R29, R6, R4 ;  /* 0x000000061d1d7223 */ /* 0x004fc60000000004 */
[----:B------:R-:W2:Y:S01]  /*1730*/  LDS R20, [R3+0x2c0] ;  /* 0x0002c00003147984 */ /* 0x000ea20000000800 */
[----:B---3--:R-:W-:-:S03]  /*1740*/  FFMA R24, R24, R7, R29 ;  /* 0x0000000718187223 */ /* 0x008fc6000000001d */
[----:B------:R-:W-:Y:S04]  /*1750*/  LDS R29, [R3+0x300] ;  /* 0x00030000031d7984 */ /* 0x000fe80000000800 */
[----:B------:R-:W3:Y:S01]  /*1760*/  LDS.128 R4, [R17+0x30] ;  /* 0x0000300011047984 */ /* 0x000ee20000000c00 */
[----:B----4-:R-:W-:-:S03]  /*1770*/  FFMA R8, R8, R21, R24 ;  /* 0x0000001508087223 */ /* 0x010fc60000000018 */
[----:B------:R-:W4:Y:S01]  /*1780*/  LDS R22, [R3+0x340] ;  /* 0x0003400003167984 */ /* 0x000f220000000800 */
[----:B-----5:R-:W-:-:S03]  /*1790*/  FFMA R8, R0, R9, R8 ;  /* 0x0000000900087223 */ /* 0x020fc60000000008 */
[----:B------:R-:W5:Y:S04]  /*17a0*/  LDS R21, [R3+0x380] ;  /* 0x0003800003157984 */ /* 0x000f680000000800 */
[----:B------:R-:W5:Y:S01]  /*17b0*/  LDS R0, [R3+0x3c0] ;  /* 0x0003c00003007984 */ /* 0x000f620000000800 */
[----:B------:R-:W-:-:S04]  /*17c0*/  FFMA R23, R23, R10, R8 ;  /* 0x0000000a17177223 */ /* 0x000fc80000000008 */
[----:B------:R-:W-:-:S04]  /*17d0*/  FFMA R11, R2, R11, R23 ;  /* 0x0000000b020b7223 */ /* 0x000fc80000000017 */
[----:B0-----:R-:W-:-:S04]  /*17e0*/  FFMA R11, R12, R25, R11 ;  /* 0x000000190c0b7223 */ /* 0x001fc8000000000b */
[----:B------:R-:W-:-:S04]  /*17f0*/  FFMA R16, R16, R13, R11 ;  /* 0x0000000d10107223 */ /* 0x000fc8000000000b */
[----:B-1----:R-:W-:-:S04]  /*1800*/  FFMA R27, R27, R14, R16 ;  /* 0x0000000e1b1b7223 */ /* 0x002fc80000000010 */
[----:B--2---:R-:W-:-:S04]  /*1810*/  FFMA R15, R20, R15, R27 ;  /* 0x0000000f140f7223 */ /* 0x004fc8000000001b */
[----:B---3--:R-:W-:-:S04]  /*1820*/  FFMA R15, R4, R29, R15 ;  /* 0x0000001d040f7223 */ /* 0x008fc8000000000f */
[----:B----4-:R-:W-:-:S04]  /*1830*/  FFMA R22, R22, R5, R15 ;  /* 0x0000000516167223 */ /* 0x010fc8000000000f */
[----:B-----5:R-:W-:-:S04]  /*1840*/  FFMA R21, R21, R6, R22 ;  /* 0x0000000615157223 */ /* 0x020fc80000000016 */
[----:B------:R-:W-:Y:S01]  /*1850*/  FFMA R22, R0, R7, R21 ;  /* 0x0000000700167223 */ /* 0x000fe20000000015 */
[----:B------:R-:W-:Y:S06]  /*1860*/  BAR.SYNC.DEFER_BLOCKING 0x0 ;  /* 0x0000000000007b1d */ /* 0x000fec0000010000 */
.L_x_0:
[----:B------:R-:W0:Y:S01]  /*1870*/  LDC.64 R2, c[0x0][0x3a0] ;  /* 0x0000e800ff027b82 */ /* 0x000e220000000a00 */
[----:B------:R-:W1:Y:S02]  /*1880*/  LDCU UR4, c[0x0][0x388] ;  /* 0x00007100ff0477ac */ /* 0x000e640008000800 */
[----:B-1----:R-:W-:-:S04]  /*1890*/  IMAD R19, R18, UR4, R19 ;  /* 0x0000000412137c24 */ /* 0x002fc8000f8e0213 */
[----:B0-----:R-:W-:-:S05]  /*18a0*/  IMAD.WIDE R2, R19, 0x4, R2 ;  /* 0x0000000413027825 */ /* 0x001fca00078e0202 */
[----:B------:R-:W-:Y:S01]  /*18b0*/  STG.E desc[UR12][R2.64], R22 ;  /* 0x0000001602007986 */ /* 0x000fe2000c10190c */
[----:B------:R-:W-:Y:S05]  /*18c0*/  EXIT ;  /* 0x000000000000794d */ /* 0x000fea0003800000 */
.L_x_4:
[----:B------:R-:W-:-:S00]  /*18d0*/  BRA `(.L_x_4) ;  /* 0xfffffffc00fc7947 */ /* 0x000fc0000383ffff */
[----:B------:R-:W-:-:S00]  /*18e0*/  NOP ;  /* 0x0000000000007918 */ /* 0x000fc00000000000 */
        /* <DEDUP_REMOVED lines=9> */
.L_x_5:


//--------------------- .nv.shared._Z15MatrixMulKerneliiiPfS_S_ --------------------------
	.section	.nv.shared._Z15MatrixMulKerneliiiPfS_S_,"aw",@nobits
	.sectionflags	@""
	.align	4
.nv.shared._Z15MatrixMulKerneliiiPfS_S_:
	.zero		3072


//--------------------- .nv.shared.reserved.0     --------------------------
	.section	.nv.shared.reserved.0,"aw",@nobits
	.weak		__nv_reservedSMEM_offset_0_alias
	.size		__nv_reservedSMEM_offset_0_alias, 0, 64
	.other		__nv_reservedSMEM_offset_0_alias,@"STO_CUDA_RESERVED_SHARED STV_DEFAULT"
__nv_reservedSMEM_offset_0_alias:
	.zero		0
	.zero		64


//--------------------- .nv.constant0._Z15MatrixMulKerneliiiPfS_S_ --------------------------
	.section	.nv.constant0._Z15MatrixMulKerneliiiPfS_S_,"a",@progbits
	.sectionflags	@""
	.align	4
.nv.constant0._Z15MatrixMulKerneliiiPfS_S_:
	.zero		936


//--------------------- SYMBOLS --------------------------

	.type		.nv.reservedSmem.offset0,@object
	.size		.nv.reservedSmem.offset0,0x4
	.type		.nv.reservedSmem.cap,@object
	.size		.nv.reservedSmem.cap,0x4
